//
// Generated by NVIDIA NVVM Compiler
//
// Compiler Build ID: CL-36424714
// Cuda compilation tools, release 13.0, V13.0.88
// Based on NVVM 20.0.0
//

.version 9.0
.target sm_100
.address_size 64

	// .globl	_Z11eratosthenePii

.visible .entry _Z11eratosthenePii(
	.param .u64 .ptr .align 1 _Z11eratosthenePii_param_0,
	.param .u32 _Z11eratosthenePii_param_1
)
{
	.reg .pred 	%p<16>;
	.reg .b32 	%r<37>;
	.reg .b64 	%rd<17>;

	ld.param.u64 	%rd9, [_Z11eratosthenePii_param_0];
	ld.param.u32 	%r16, [_Z11eratosthenePii_param_1];
	cvta.to.global.u64 	%rd1, %rd9;
	mov.u32 	%r1, %ctaid.x;
	setp.ge.s32 	%p1, %r1, %r16;
	@%p1 bra 	$L__BB0_22;
	mul.wide.u32 	%rd10, %r1, 4;
	add.s64 	%rd2, %rd1, %rd10;
	sub.s32 	%r17, %r16, %r1;
	and.b32  	%r2, %r17, 3;
	setp.eq.s32 	%p2, %r2, 0;
	mov.u32 	%r35, %r1;
	@%p2 bra 	$L__BB0_7;
	add.s64 	%rd12, %rd10, %rd1;
	add.s64 	%rd15, %rd12, 4;
	neg.s32 	%r34, %r2;
	add.s32 	%r35, %r1, %r2;
$L__BB0_3:
	.pragma "nounroll";
	ld.global.u32 	%r6, [%rd15];
	setp.eq.s32 	%p3, %r6, 0;
	@%p3 bra 	$L__BB0_6;
	ld.global.u32 	%r18, [%rd2];
	rem.s32 	%r19, %r6, %r18;
	setp.ne.s32 	%p4, %r19, 0;
	@%p4 bra 	$L__BB0_6;
	mov.b32 	%r20, 0;
	st.global.u32 	[%rd15], %r20;
$L__BB0_6:
	add.s64 	%rd15, %rd15, 4;
	add.s32 	%r34, %r34, 1;
	setp.ne.s32 	%p5, %r34, 0;
	@%p5 bra 	$L__BB0_3;
$L__BB0_7:
	sub.s32 	%r21, %r1, %r16;
	setp.gt.u32 	%p6, %r21, -4;
	@%p6 bra 	$L__BB0_22;
	sub.s32 	%r36, %r35, %r16;
	mul.wide.u32 	%rd13, %r35, 4;
	add.s64 	%rd14, %rd13, %rd1;
	add.s64 	%rd16, %rd14, 16;
$L__BB0_9:
	ld.global.u32 	%r11, [%rd16+-12];
	setp.eq.s32 	%p7, %r11, 0;
	@%p7 bra 	$L__BB0_12;
	ld.global.u32 	%r22, [%rd2];
	rem.s32 	%r23, %r11, %r22;
	setp.ne.s32 	%p8, %r23, 0;
	@%p8 bra 	$L__BB0_12;
	mov.b32 	%r24, 0;
	st.global.u32 	[%rd16+-12], %r24;
$L__BB0_12:
	ld.global.u32 	%r12, [%rd16+-8];
	setp.eq.s32 	%p9, %r12, 0;
	@%p9 bra 	$L__BB0_15;
	ld.global.u32 	%r25, [%rd2];
	rem.s32 	%r26, %r12, %r25;
	setp.ne.s32 	%p10, %r26, 0;
	@%p10 bra 	$L__BB0_15;
	mov.b32 	%r27, 0;
	st.global.u32 	[%rd16+-8], %r27;
$L__BB0_15:
	ld.global.u32 	%r13, [%rd16+-4];
	setp.eq.s32 	%p11, %r13, 0;
	@%p11 bra 	$L__BB0_18;
	ld.global.u32 	%r28, [%rd2];
	rem.s32 	%r29, %r13, %r28;
	setp.ne.s32 	%p12, %r29, 0;
	@%p12 bra 	$L__BB0_18;
	mov.b32 	%r30, 0;
	st.global.u32 	[%rd16+-4], %r30;
$L__BB0_18:
	ld.global.u32 	%r14, [%rd16];
	setp.eq.s32 	%p13, %r14, 0;
	@%p13 bra 	$L__BB0_21;
	ld.global.u32 	%r31, [%rd2];
	rem.s32 	%r32, %r14, %r31;
	setp.ne.s32 	%p14, %r32, 0;
	@%p14 bra 	$L__BB0_21;
	mov.b32 	%r33, 0;
	st.global.u32 	[%rd16], %r33;
$L__BB0_21:
	add.s32 	%r36, %r36, 4;
	add.s64 	%rd16, %rd16, 16;
	setp.ne.s32 	%p15, %r36, 0;
	@%p15 bra 	$L__BB0_9;
$L__BB0_22:
	ret;

}
	// .globl	_Z11listNumbersPi
.visible .entry _Z11listNumbersPi(
	.param .u64 .ptr .align 1 _Z11listNumbersPi_param_0
)
{
	.reg .pred 	%p<2>;
	.reg .b32 	%r<3>;
	.reg .b64 	%rd<5>;

	ld.param.u64 	%rd1, [_Z11listNumbersPi_param_0];
	mov.u32 	%r1, %ctaid.x;
	setp.lt.u32 	%p1, %r1, 2;
	@%p1 bra 	$L__BB1_2;
	cvta.to.global.u64 	%rd2, %rd1;
	add.s32 	%r2, %r1, -2;
	mul.wide.u32 	%rd3, %r2, 4;
	add.s64 	%rd4, %rd2, %rd3;
	st.global.u32 	[%rd4], %r1;
$L__BB1_2:
	ret;

}
	// .globl	_Z7copyTabPiS_i
.visible .entry _Z7copyTabPiS_i(
	.param .u64 .ptr .align 1 _Z7copyTabPiS_i_param_0,
	.param .u64 .ptr .align 1 _Z7copyTabPiS_i_param_1,
	.param .u32 _Z7copyTabPiS_i_param_2
)
{
	.reg .pred 	%p<2>;
	.reg .b32 	%r<4>;
	.reg .b64 	%rd<8>;

	ld.param.u64 	%rd1, [_Z7copyTabPiS_i_param_0];
	ld.param.u64 	%rd2, [_Z7copyTabPiS_i_param_1];
	ld.param.u32 	%r2, [_Z7copyTabPiS_i_param_2];
	mov.u32 	%r1, %ctaid.x;
	setp.ge.s32 	%p1, %r1, %r2;
	@%p1 bra 	$L__BB2_2;
	cvta.to.global.u64 	%rd3, %rd1;
	cvta.to.global.u64 	%rd4, %rd2;
	mul.wide.u32 	%rd5, %r1, 4;
	add.s64 	%rd6, %rd3, %rd5;
	ld.global.u32 	%r3, [%rd6];
	add.s64 	%rd7, %rd4, %rd5;
	st.global.u32 	[%rd7], %r3;
$L__BB2_2:
	ret;

}


// ===== COMPILED SASS (sm_100) =====

	.target	sm_100

	.elftype	@"ET_EXEC"


//--------------------- .note.nv.tkinfo           --------------------------
	.section	.note.nv.tkinfo,"",@"SHT_NOTE"
	.sectionflags	@"SHF_NOTE_NV_TKINFO"
	.tkinfo
        /*0018*/ 	.word	0x00000002
        /*0030*/ 	.string	""
        /*0030*/ 	.string	"ptxas"
        /*0030*/ 	.string	"Cuda compilation tools, release 13.0, V13.0.88"
        /*0030*/ 	.string	"Build cuda_13.0.r13.0/compiler.36424714_0"
        /*0030*/ 	.string	"-arch sm_100 -m 64 "



//--------------------- .note.nv.cuinfo           --------------------------
	.section	.note.nv.cuinfo,"",@"SHT_NOTE"
	.sectionflags	@"SHF_NOTE_NV_CUINFO"
        /*0018*/ 	.short	0x0002
        /*001a*/ 	.short	0x0064
        /*001c*/ 	.short	0x0082
	.zero		2


//--------------------- .nv.info                  --------------------------
	.section	.nv.info,"",@"SHT_CUDA_INFO"
	.align	4


	//----- nvinfo : EIATTR_REGCOUNT
	.align		4
        /*0000*/ 	.byte	0x04, 0x2f
        /*0002*/ 	.short	(.L_1 - .L_0)
	.align		4
.L_0:
        /*0004*/ 	.word	index@(_Z11eratosthenePii)
        /*0008*/ 	.word	0x00000014


	//----- nvinfo : EIATTR_FRAME_SIZE
	.align		4
.L_1:
        /*000c*/ 	.byte	0x04, 0x11
        /*000e*/ 	.short	(.L_3 - .L_2)
	.align		4
.L_2:
        /*0010*/ 	.word	index@(_Z11eratosthenePii)
        /*0014*/ 	.word	0x00000000


	//----- nvinfo : EIATTR_REGCOUNT
	.align		4
.L_3:
        /*0018*/ 	.byte	0x04, 0x2f
        /*001a*/ 	.short	(.L_5 - .L_4)
	.align		4
.L_4:
        /*001c*/ 	.word	index@(_Z11listNumbersPi)
        /*0020*/ 	.word	0x0000000a


	//----- nvinfo : EIATTR_FRAME_SIZE
	.align		4
.L_5:
        /*0024*/ 	.byte	0x04, 0x11
        /*0026*/ 	.short	(.L_7 - .L_6)
	.align		4
.L_6:
        /*0028*/ 	.word	index@(_Z11listNumbersPi)
        /*002c*/ 	.word	0x00000000


	//----- nvinfo : EIATTR_REGCOUNT
	.align		4
.L_7:
        /*0030*/ 	.byte	0x04, 0x2f
        /*0032*/ 	.short	(.L_9 - .L_8)
	.align		4
.L_8:
        /*0034*/ 	.word	index@(_Z7copyTabPiS_i)
        /*0038*/ 	.word	0x0000000a


	//----- nvinfo : EIATTR_FRAME_SIZE
	.align		4
.L_9:
        /*003c*/ 	.byte	0x04, 0x11
        /*003e*/ 	.short	(.L_11 - .L_10)
	.align		4
.L_10:
        /*0040*/ 	.word	index@(_Z7copyTabPiS_i)
        /*0044*/ 	.word	0x00000000


	//----- nvinfo : EIATTR_MIN_STACK_SIZE
	.align		4
.L_11:
        /*0048*/ 	.byte	0x04, 0x12
        /*004a*/ 	.short	(.L_13 - .L_12)
	.align		4
.L_12:
        /*004c*/ 	.word	index@(_Z7copyTabPiS_i)
        /*0050*/ 	.word	0x00000000


	//----- nvinfo : EIATTR_MIN_STACK_SIZE
	.align		4
.L_13:
        /*0054*/ 	.byte	0x04, 0x12
        /*0056*/ 	.short	(.L_15 - .L_14)
	.align		4
.L_14:
        /*0058*/ 	.word	index@(_Z11listNumbersPi)
        /*005c*/ 	.word	0x00000000


	//----- nvinfo : EIATTR_MIN_STACK_SIZE
	.align		4
.L_15:
        /*0060*/ 	.byte	0x04, 0x12
        /*0062*/ 	.short	(.L_17 - .L_16)
	.align		4
.L_16:
        /*0064*/ 	.word	index@(_Z11eratosthenePii)
        /*0068*/ 	.word	0x00000000
.L_17:


//--------------------- .nv.compat                --------------------------
	.section	.nv.compat,"",@"SHT_CUDA_COMPAT_INFO"
	.align	4
        /*0000*/ 	.byte	0x02, 0x09, 0x00, 0x00, 0x02, 0x02, 0x01, 0x00, 0x02, 0x05, 0x05, 0x00, 0x03, 0x07, 0x01, 0x01
        /*0010*/ 	.byte	0x02, 0x03, 0x00, 0x00, 0x02, 0x06, 0x01, 0x00, 0x04, 0x0b, 0x08, 0x00, 0x09, 0x00, 0x00, 0x00
        /*0020*/ 	.byte	0x00, 0x00, 0x00, 0x00


//--------------------- .nv.info._Z7copyTabPiS_i  --------------------------
	.section	.nv.info._Z7copyTabPiS_i,"",@"SHT_CUDA_INFO"
	.sectionflags	@""
	.align	4


	//----- nvinfo : EIATTR_CUDA_API_VERSION
	.align		4
        /*0000*/ 	.byte	0x04, 0x37
        /*0002*/ 	.short	(.L_19 - .L_18)
.L_18:
        /*0004*/ 	.word	0x00000082


	//----- nvinfo : EIATTR_KPARAM_INFO
	.align		4
.L_19:
        /*0008*/ 	.byte	0x04, 0x17
        /*000a*/ 	.short	(.L_21 - .L_20)
.L_20:
        /*000c*/ 	.word	0x00000000
        /*0010*/ 	.short	0x0002
        /*0012*/ 	.short	0x0010
        /*0014*/ 	.byte	0x00, 0xf0, 0x11, 0x00


	//----- nvinfo : EIATTR_KPARAM_INFO
	.align		4
.L_21:
        /*0018*/ 	.byte	0x04, 0x17
        /*001a*/ 	.short	(.L_23 - .L_22)
.L_22:
        /*001c*/ 	.word	0x00000000
        /*0020*/ 	.short	0x0001
        /*0022*/ 	.short	0x0008
        /*0024*/ 	.byte	0x00, 0xf5, 0x21, 0x00


	//----- nvinfo : EIATTR_KPARAM_INFO
	.align		4
.L_23:
        /*0028*/ 	.byte	0x04, 0x17
        /*002a*/ 	.short	(.L_25 - .L_24)
.L_24:
        /*002c*/ 	.word	0x00000000
        /*0030*/ 	.short	0x0000
        /*0032*/ 	.short	0x0000
        /*0034*/ 	.byte	0x00, 0xf5, 0x21, 0x00


	//----- nvinfo : EIATTR_SPARSE_MMA_MASK
	.align		4
.L_25:
        /*0038*/ 	.byte	0x03, 0x50
        /*003a*/ 	.short	0x0000


	//----- nvinfo : EIATTR_MAXREG_COUNT
	.align		4
        /*003c*/ 	.byte	0x03, 0x1b
        /*003e*/ 	.short	0x00ff


	//----- nvinfo : EIATTR_MERCURY_ISA_VERSION
	.align		4
        /*0040*/ 	.byte	0x03, 0x5f
        /*0042*/ 	.short	0x0101


	//----- nvinfo : EIATTR_VRC_CTA_INIT_COUNT
	.align		4
        /*0044*/ 	.byte	0x02, 0x4a
	.zero		1
	.zero		1


	//----- nvinfo : EIATTR_EXIT_INSTR_OFFSETS
	.align		4
        /*0048*/ 	.byte	0x04, 0x1c
        /*004a*/ 	.short	(.L_27 - .L_26)


	//   ....[0]....
.L_26:
        /*004c*/ 	.word	0x00000040


	//   ....[1]....
        /*0050*/ 	.word	0x000000c0


	//----- nvinfo : EIATTR_CBANK_PARAM_SIZE
	.align		4
.L_27:
        /*0054*/ 	.byte	0x03, 0x19
        /*0056*/ 	.short	0x0014


	//----- nvinfo : EIATTR_PARAM_CBANK
	.align		4
        /*0058*/ 	.byte	0x04, 0x0a
        /*005a*/ 	.short	(.L_29 - .L_28)
	.align		4
.L_28:
        /*005c*/ 	.word	index@(.nv.constant0._Z7copyTabPiS_i)
        /*0060*/ 	.short	0x0380
        /*0062*/ 	.short	0x0014


	//----- nvinfo : EIATTR_SW_WAR
	.align		4
.L_29:
        /*0064*/ 	.byte	0x04, 0x36
        /*0066*/ 	.short	(.L_31 - .L_30)
.L_30:
        /*0068*/ 	.word	0x00000008
.L_31:


//--------------------- .nv.info._Z11listNumbersPi --------------------------
	.section	.nv.info._Z11listNumbersPi,"",@"SHT_CUDA_INFO"
	.sectionflags	@""
	.align	4


	//----- nvinfo : EIATTR_CUDA_API_VERSION
	.align		4
        /*0000*/ 	.byte	0x04, 0x37
        /*0002*/ 	.short	(.L_33 - .L_32)
.L_32:
        /*0004*/ 	.word	0x00000082


	//----- nvinfo : EIATTR_KPARAM_INFO
	.align		4
.L_33:
        /*0008*/ 	.byte	0x04, 0x17
        /*000a*/ 	.short	(.L_35 - .L_34)
.L_34:
        /*000c*/ 	.word	0x00000000
        /*0010*/ 	.short	0x0000
        /*0012*/ 	.short	0x0000
        /*0014*/ 	.byte	0x00, 0xf5, 0x21, 0x00


	//----- nvinfo : EIATTR_SPARSE_MMA_MASK
	.align		4
.L_35:
        /*0018*/ 	.byte	0x03, 0x50
        /*001a*/ 	.short	0x0000


	//----- nvinfo : EIATTR_MAXREG_COUNT
	.align		4
        /*001c*/ 	.byte	0x03, 0x1b
        /*001e*/ 	.short	0x00ff


	//----- nvinfo : EIATTR_MERCURY_ISA_VERSION
	.align		4
        /*0020*/ 	.byte	0x03, 0x5f
        /*0022*/ 	.short	0x0101


	//----- nvinfo : EIATTR_VRC_CTA_INIT_COUNT
	.align		4
        /*0024*/ 	.byte	0x02, 0x4a
	.zero		1
	.zero		1


	//----- nvinfo : EIATTR_EXIT_INSTR_OFFSETS
	.align		4
        /*0028*/ 	.byte	0x04, 0x1c
        /*002a*/ 	.short	(.L_37 - .L_36)


	//   ....[0]....
.L_36:
        /*002c*/ 	.word	0x00000030


	//   ....[1]....
        /*0030*/ 	.word	0x00000090


	//----- nvinfo : EIATTR_CBANK_PARAM_SIZE
	.align		4
.L_37:
        /*0034*/ 	.byte	0x03, 0x19
        /*0036*/ 	.short	0x0008


	//----- nvinfo : EIATTR_PARAM_CBANK
	.align		4
        /*0038*/ 	.byte	0x04, 0x0a
        /*003a*/ 	.short	(.L_39 - .L_38)
	.align		4
.L_38:
        /*003c*/ 	.word	index@(.nv.constant0._Z11listNumbersPi)
        /*0040*/ 	.short	0x0380
        /*0042*/ 	.short	0x0008


	//----- nvinfo : EIATTR_SW_WAR
	.align		4
.L_39:
        /*0044*/ 	.byte	0x04, 0x36
        /*0046*/ 	.short	(.L_41 - .L_40)
.L_40:
        /*0048*/ 	.word	0x00000008
.L_41:


//--------------------- .nv.info._Z11eratosthenePii --------------------------
	.section	.nv.info._Z11eratosthenePii,"",@"SHT_CUDA_INFO"
	.sectionflags	@""
	.align	4


	//----- nvinfo : EIATTR_CUDA_API_VERSION
	.align		4
        /*0000*/ 	.byte	0x04, 0x37
        /*0002*/ 	.short	(.L_43 - .L_42)
.L_42:
        /*0004*/ 	.word	0x00000082


	//----- nvinfo : EIATTR_KPARAM_INFO
	.align		4
.L_43:
        /*0008*/ 	.byte	0x04, 0x17
        /*000a*/ 	.short	(.L_45 - .L_44)
.L_44:
        /*000c*/ 	.word	0x00000000
        /*0010*/ 	.short	0x0001
        /*0012*/ 	.short	0x0008
        /*0014*/ 	.byte	0x00, 0xf0, 0x11, 0x00


	//----- nvinfo : EIATTR_KPARAM_INFO
	.align		4
.L_45:
        /*0018*/ 	.byte	0x04, 0x17
        /*001a*/ 	.short	(.L_47 - .L_46)
.L_46:
        /*001c*/ 	.word	0x00000000
        /*0020*/ 	.short	0x0000
        /*0022*/ 	.short	0x0000
        /*0024*/ 	.byte	0x00, 0xf5, 0x21, 0x00


	//----- nvinfo : EIATTR_SPARSE_MMA_MASK
	.align		4
.L_47:
        /*0028*/ 	.byte	0x03, 0x50
        /*002a*/ 	.short	0x0000


	//----- nvinfo : EIATTR_MAXREG_COUNT
	.align		4
        /*002c*/ 	.byte	0x03, 0x1b
        /*002e*/ 	.short	0x00ff


	//----- nvinfo : EIATTR_MERCURY_ISA_VERSION
	.align		4
        /*0030*/ 	.byte	0x03, 0x5f
        /*0032*/ 	.short	0x0101


	//----- nvinfo : EIATTR_VRC_CTA_INIT_COUNT
	.align		4
        /*0034*/ 	.byte	0x02, 0x4a
	.zero		1
	.zero		1


	//----- nvinfo : EIATTR_EXIT_INSTR_OFFSETS
	.align		4
        /*0038*/ 	.byte	0x04, 0x1c
        /*003a*/ 	.short	(.L_49 - .L_48)


	//   ....[0]....
.L_48:
        /*003c*/ 	.word	0x00000040


	//   ....[1]....
        /*0040*/ 	.word	0x00000350


	//   ....[2]....
        /*0044*/ 	.word	0x00000b00


	//----- nvinfo : EIATTR_CBANK_PARAM_SIZE
	.align		4
.L_49:
        /*0048*/ 	.byte	0x03, 0x19
        /*004a*/ 	.short	0x000c


	//----- nvinfo : EIATTR_PARAM_CBANK
	.align		4
        /*004c*/ 	.byte	0x04, 0x0a
        /*004e*/ 	.short	(.L_51 - .L_50)
	.align		4
.L_50:
        /*0050*/ 	.word	index@(.nv.constant0._Z11eratosthenePii)
        /*0054*/ 	.short	0x0380
        /*0056*/ 	.short	0x000c


	//----- nvinfo : EIATTR_SW_WAR
	.align		4
.L_51:
        /*0058*/ 	.byte	0x04, 0x36
        /*005a*/ 	.short	(.L_53 - .L_52)
.L_52:
        /*005c*/ 	.word	0x00000008
.L_53:


//--------------------- .nv.callgraph             --------------------------
	.section	.nv.callgraph,"",@"SHT_CUDA_CALLGRAPH"
	.align	4
	.sectionentsize	8
	.align		4
        /*0000*/ 	.word	0x00000000
	.align		4
        /*0004*/ 	.word	0xffffffff
	.align		4
        /*0008*/ 	.word	0x00000000
	.align		4
        /*000c*/ 	.word	0xfffffffe
	.align		4
        /*0010*/ 	.word	0x00000000
	.align		4
        /*0014*/ 	.word	0xfffffffd
	.align		4
        /*0018*/ 	.word	0x00000000
	.align		4
        /*001c*/ 	.word	0xfffffffc


//--------------------- .text._Z7copyTabPiS_i     --------------------------
	.section	.text._Z7copyTabPiS_i,"ax",@progbits
	.align	128
        .global         _Z7copyTabPiS_i
        .type           _Z7copyTabPiS_i,@function
        .size           _Z7copyTabPiS_i,(.L_x_11 - _Z7copyTabPiS_i)
        .other          _Z7copyTabPiS_i,@"STO_CUDA_ENTRY STV_DEFAULT"
_Z7copyTabPiS_i:
.text._Z7copyTabPiS_i:
[----:B------:R-:W-:Y:S01]  /*0000*/  LDC R1, c[0x0][0x37c] ;  /* 0x0000df00ff017b82 */ /* 0x000fe20000000800 */
[----:B------:R-:W0:Y:S01]  /*0010*/  S2R R7, SR_CTAID.X ;  /* 0x0000000000077919 */ /* 0x000e220000002500 */
[----:B------:R-:W0:Y:S02]  /*0020*/  LDCU UR4, c[0x0][0x390] ;  /* 0x00007200ff0477ac */ /* 0x000e240008000800 */
[----:B0-----:R-:W-:-:S13]  /*0030*/  ISETP.GE.AND P0, PT, R7, UR4, PT ;  /* 0x0000000407007c0c */ /* 0x001fda000bf06270 */
[----:B------:R-:W-:Y:S05]  /*0040*/  @P0 EXIT ;  /* 0x000000000000094d */ /* 0x000fea0003800000 */
[----:B------:R-:W0:Y:S01]  /*0050*/  LDC.64 R2, c[0x0][0x380] ;  /* 0x0000e000ff027b82 */ /* 0x000e220000000a00 */
[----:B------:R-:W1:Y:S07]  /*0060*/  LDCU.64 UR4, c[0x0][0x358] ;  /* 0x00006b00ff0477ac */ /* 0x000e6e0008000a00 */
[----:B------:R-:W2:Y:S01]  /*0070*/  LDC.64 R4, c[0x0][0x388] ;  /* 0x0000e200ff047b82 */ /* 0x000ea20000000a00 */
[----:B0-----:R-:W-:-:S06]  /*0080*/  IMAD.WIDE.U32 R2, R7, 0x4, R2 ;  /* 0x0000000407027825 */ /* 0x001fcc00078e0002 */
[----:B-1----:R-:W3:Y:S01]  /*0090*/  LDG.E R3, desc[UR4][R2.64] ;  /* 0x0000000402037981 */ /* 0x002ee2000c1e1900 */
[----:B--2---:R-:W-:-:S05]  /*00a0*/  IMAD.WIDE.U32 R4, R7, 0x4, R4 ;  /* 0x0000000407047825 */ /* 0x004fca00078e0004 */
[----:B---3--:R-:W-:Y:S01]  /*00b0*/  STG.E desc[UR4][R4.64], R3 ;  /* 0x0000000304007986 */ /* 0x008fe2000c101904 */
[----:B------:R-:W-:Y:S05]  /*00c0*/  EXIT ;  /* 0x000000000000794d */ /* 0x000fea0003800000 */
.L_x_0:
[----:B------:R-:W-:-:S00]  /*00d0*/  BRA `(.L_x_0) ;  /* 0xfffffffc00fc7947 */ /* 0x000fc0000383ffff */
[----:B------:R-:W-:-:S00]  /*00e0*/  NOP ;  /* 0x0000000000007918 */ /* 0x000fc00000000000 */
        /* <DEDUP_REMOVED lines=9> */
.L_x_11:


//--------------------- .text._Z11listNumbersPi   --------------------------
	.section	.text._Z11listNumbersPi,"ax",@progbits
	.align	128
        .global         _Z11listNumbersPi
        .type           _Z11listNumbersPi,@function
        .size           _Z11listNumbersPi,(.L_x_12 - _Z11listNumbersPi)
        .other          _Z11listNumbersPi,@"STO_CUDA_ENTRY STV_DEFAULT"
_Z11listNumbersPi:
.text._Z11listNumbersPi:
[----:B------:R-:W-:Y:S01]  /*0000*/  LDC R1, c[0x0][0x37c] ;  /* 0x0000df00ff017b82 */ /* 0x000fe20000000800 */
[----:B------:R-:W0:Y:S02]  /*0010*/  S2R R7, SR_CTAID.X ;  /* 0x0000000000077919 */ /* 0x000e240000002500 */
[----:B0-----:R-:W-:-:S13]  /*0020*/  ISETP.GE.U32.AND P0, PT, R7, 0x2, PT ;  /* 0x000000020700780c */ /* 0x001fda0003f06070 */
[----:B------:R-:W-:Y:S05]  /*0030*/  @!P0 EXIT ;  /* 0x000000000000894d */ /* 0x000fea0003800000 */
[----:B------:R-:W0:Y:S01]  /*0040*/  LDC.64 R2, c[0x0][0x380] ;  /* 0x0000e000ff027b82 */ /* 0x000e220000000a00 */
[----:B------:R-:W1:Y:S01]  /*0050*/  LDCU.64 UR4, c[0x0][0x358] ;  /* 0x00006b00ff0477ac */ /* 0x000e620008000a00 */
[----:B------:R-:W-:-:S05]  /*0060*/  IADD3 R5, PT, PT, R7, -0x2, RZ ;  /* 0xfffffffe07057810 */ /* 0x000fca0007ffe0ff */
[----:B0-----:R-:W-:-:S05]  /*0070*/  IMAD.WIDE.U32 R2, R5, 0x4, R2 ;  /* 0x0000000405027825 */ /* 0x001fca00078e0002 */
[----:B-1----:R-:W-:Y:S01]  /*0080*/  STG.E desc[UR4][R2.64], R7 ;  /* 0x0000000702007986 */ /* 0x002fe2000c101904 */
[----:B------:R-:W-:Y:S05]  /*0090*/  EXIT ;  /* 0x000000000000794d */ /* 0x000fea0003800000 */
.L_x_1:
        /* <DEDUP_REMOVED lines=14> */
.L_x_12:


//--------------------- .text._Z11eratosthenePii  --------------------------
	.section	.text._Z11eratosthenePii,"ax",@progbits
	.align	128
        .global         _Z11eratosthenePii
        .type           _Z11eratosthenePii,@function
        .size           _Z11eratosthenePii,(.L_x_13 - _Z11eratosthenePii)
        .other          _Z11eratosthenePii,@"STO_CUDA_ENTRY STV_DEFAULT"
_Z11eratosthenePii:
.text._Z11eratosthenePii:
[----:B------:R-:W-:Y:S01]  /*0000*/  LDC R1, c[0x0][0x37c] ;  /* 0x0000df00ff017b82 */ /* 0x000fe20000000800 */
[----:B------:R-:W0:Y:S01]  /*0010*/  S2R R6, SR_CTAID.X ;  /* 0x0000000000067919 */ /* 0x000e220000002500 */
[----:B------:R-:W0:Y:S02]  /*0020*/  LDCU UR6, c[0x0][0x388] ;  /* 0x00007100ff0677ac */ /* 0x000e240008000800 */
[----:B0-----:R-:W-:-:S13]  /*0030*/  ISETP.GE.AND P0, PT, R6, UR6, PT ;  /* 0x0000000606007c0c */ /* 0x001fda000bf06270 */
[----:B------:R-:W-:Y:S05]  /*0040*/  @P0 EXIT ;  /* 0x000000000000094d */ /* 0x000fea0003800000 */
[----:B------:R-:W0:Y:S01]  /*0050*/  LDC.64 R2, c[0x0][0x380] ;  /* 0x0000e000ff027b82 */ /* 0x000e220000000a00 */
[----:B------:R-:W-:Y:S01]  /*0060*/  IADD3 R0, PT, PT, -R6, UR6, RZ ;  /* 0x0000000606007c10 */ /* 0x000fe2000fffe1ff */
[----:B------:R-:W1:Y:S03]  /*0070*/  LDCU.64 UR4, c[0x0][0x358] ;  /* 0x00006b00ff0477ac */ /* 0x000e660008000a00 */
[----:B------:R-:W-:Y:S01]  /*0080*/  LOP3.LUT P0, R5, R0, 0x3, RZ, 0xc0, !PT ;  /* 0x0000000300057812 */ /* 0x000fe2000780c0ff */
[----:B------:R-:W-:Y:S02]  /*0090*/  IMAD.MOV.U32 R0, RZ, RZ, R6 ;  /* 0x000000ffff007224 */ /* 0x000fe400078e0006 */
[----:B0-----:R-:W-:-:S10]  /*00a0*/  IMAD.WIDE.U32 R2, R6, 0x4, R2 ;  /* 0x0000000406027825 */ /* 0x001fd400078e0002 */
[----:B-1----:R-:W-:Y:S05]  /*00b0*/  @!P0 BRA `(.L_x_2) ;  /* 0x0000000000988947 */ /* 0x002fea0003800000 */
[----:B------:R-:W-:Y:S01]  /*00c0*/  IADD3 R7, P0, PT, R2, 0x4, RZ ;  /* 0x0000000402077810 */ /* 0x000fe20007f1e0ff */
[----:B------:R-:W-:Y:S02]  /*00d0*/  IMAD.IADD R0, R5, 0x1, R6 ;  /* 0x0000000105007824 */ /* 0x000fe400078e0206 */
[----:B------:R-:W-:Y:S02]  /*00e0*/  IMAD.MOV R10, RZ, RZ, -R5 ;  /* 0x000000ffff0a7224 */ /* 0x000fe400078e0a05 */
[----:B------:R-:W-:-:S08]  /*00f0*/  IMAD.X R5, RZ, RZ, R3, P0 ;  /* 0x000000ffff057224 */ /* 0x000fd000000e0603 */
.L_x_4:
[----:B------:R-:W-:-:S05]  /*0100*/  IMAD.MOV.U32 R4, RZ, RZ, R7 ;  /* 0x000000ffff047224 */ /* 0x000fca00078e0007 */
[----:B------:R-:W2:Y:S01]  /*0110*/  LDG.E R17, desc[UR4][R4.64] ;  /* 0x0000000404117981 */ /* 0x000ea2000c1e1900 */
[----:B------:R-:W-:Y:S01]  /*0120*/  VIADD R10, R10, 0x1 ;  /* 0x000000010a0a7836 */ /* 0x000fe20000000000 */
[----:B------:R-:W-:-:S04]  /*0130*/  IADD3 R7, P1, PT, R4, 0x4, RZ ;  /* 0x0000000404077810 */ /* 0x000fc80007f3e0ff */
[----:B------:R-:W-:Y:S02]  /*0140*/  ISETP.NE.AND P0, PT, R10, RZ, PT ;  /* 0x000000ff0a00720c */ /* 0x000fe40003f05270 */
[----:B--2---:R-:W-:-:S13]  /*0150*/  ISETP.NE.AND P2, PT, R17, RZ, PT ;  /* 0x000000ff1100720c */ /* 0x004fda0003f45270 */
[----:B------:R-:W-:Y:S05]  /*0160*/  @!P2 BRA `(.L_x_3) ;  /* 0x000000000064a947 */ /* 0x000fea0003800000 */
[----:B------:R-:W2:Y:S01]  /*0170*/  LDG.E R16, desc[UR4][R2.64] ;  /* 0x0000000402107981 */ /* 0x000ea2000c1e1900 */
[----:B------:R-:W-:Y:S02]  /*0180*/  IABS R14, R17 ;  /* 0x00000011000e7213 */ /* 0x000fe40000000000 */
[----:B------:R-:W-:Y:S02]  /*0190*/  ISETP.GE.AND P4, PT, R17, RZ, PT ;  /* 0x000000ff1100720c */ /* 0x000fe40003f86270 */
[-C--:B--2---:R-:W-:Y:S02]  /*01a0*/  IABS R12, R16.reuse ;  /* 0x00000010000c7213 */ /* 0x084fe40000000000 */
[----:B------:R-:W-:Y:S02]  /*01b0*/  IABS R15, R16 ;  /* 0x00000010000f7213 */ /* 0x000fe40000000000 */
[----:B------:R-:W0:Y:S08]  /*01c0*/  I2F.RP R11, R12 ;  /* 0x0000000c000b7306 */ /* 0x000e300000209400 */
[----:B0-----:R-:W0:Y:S02]  /*01d0*/  MUFU.RCP R11, R11 ;  /* 0x0000000b000b7308 */ /* 0x001e240000001000 */
[----:B0-----:R-:W-:-:S02]  /*01e0*/  VIADD R8, R11, 0xffffffe ;  /* 0x0ffffffe0b087836 */ /* 0x001fc40000000000 */
[----:B------:R-:W-:-:S04]  /*01f0*/  IMAD.MOV R11, RZ, RZ, -R15 ;  /* 0x000000ffff0b7224 */ /* 0x000fc800078e0a0f */
[----:B------:R0:W1:Y:S02]  /*0200*/  F2I.FTZ.U32.TRUNC.NTZ R9, R8 ;  /* 0x0000000800097305 */ /* 0x000064000021f000 */
[----:B0-----:R-:W-:Y:S01]  /*0210*/  IMAD.MOV.U32 R8, RZ, RZ, RZ ;  /* 0x000000ffff087224 */ /* 0x001fe200078e00ff */
[----:B-1----:R-:W-:-:S05]  /*0220*/  IADD3 R13, PT, PT, RZ, -R9, RZ ;  /* 0x80000009ff0d7210 */ /* 0x002fca0007ffe0ff */
[----:B------:R-:W-:-:S04]  /*0230*/  IMAD R13, R13, R12, RZ ;  /* 0x0000000c0d0d7224 */ /* 0x000fc800078e02ff */
[----:B------:R-:W-:-:S06]  /*0240*/  IMAD.HI.U32 R9, R9, R13, R8 ;  /* 0x0000000d09097227 */ /* 0x000fcc00078e0008 */
[----:B------:R-:W-:-:S04]  /*0250*/  IMAD.HI.U32 R9, R9, R14, RZ ;  /* 0x0000000e09097227 */ /* 0x000fc800078e00ff */
[----:B------:R-:W-:-:S05]  /*0260*/  IMAD R9, R9, R11, R14 ;  /* 0x0000000b09097224 */ /* 0x000fca00078e020e */
[----:B------:R-:W-:-:S13]  /*0270*/  ISETP.GT.U32.AND P2, PT, R12, R9, PT ;  /* 0x000000090c00720c */ /* 0x000fda0003f44070 */
[----:B------:R-:W-:Y:S01]  /*0280*/  @!P2 IMAD.IADD R9, R9, 0x1, -R12 ;  /* 0x000000010909a824 */ /* 0x000fe200078e0a0c */
[----:B------:R-:W-:-:S04]  /*0290*/  ISETP.NE.AND P2, PT, R16, RZ, PT ;  /* 0x000000ff1000720c */ /* 0x000fc80003f45270 */
[----:B------:R-:W-:-:S13]  /*02a0*/  ISETP.GT.U32.AND P3, PT, R12, R9, PT ;  /* 0x000000090c00720c */ /* 0x000fda0003f64070 */
[----:B------:R-:W-:-:S04]  /*02b0*/  @!P3 IMAD.IADD R9, R9, 0x1, -R12 ;  /* 0x000000010909b824 */ /* 0x000fc800078e0a0c */
[----:B------:R-:W-:Y:S01]  /*02c0*/  @!P4 IMAD.MOV R9, RZ, RZ, -R9 ;  /* 0x000000ffff09c224 */ /* 0x000fe200078e0a09 */
[----:B------:R-:W-:-:S04]  /*02d0*/  @!P2 LOP3.LUT R9, RZ, R16, RZ, 0x33, !PT ;  /* 0x00000010ff09a212 */ /* 0x000fc800078e33ff */
[----:B------:R-:W-:-:S13]  /*02e0*/  ISETP.NE.AND P2, PT, R9, RZ, PT ;  /* 0x000000ff0900720c */ /* 0x000fda0003f45270 */
[----:B------:R0:W-:Y:S02]  /*02f0*/  @!P2 STG.E desc[UR4][R4.64], RZ ;  /* 0x000000ff0400a986 */ /* 0x0001e4000c101904 */
.L_x_3:
[----:B0-----:R-:W-:Y:S01]  /*0300*/  IMAD.X R5, RZ, RZ, R5, P1 ;  /* 0x000000ffff057224 */ /* 0x001fe200008e0605 */
[----:B------:R-:W-:Y:S06]  /*0310*/  @P0 BRA `(.L_x_4) ;  /* 0xfffffffc00780947 */ /* 0x000fec000383ffff */
.L_x_2:
[----:B------:R-:W0:Y:S02]  /*0320*/  LDCU UR6, c[0x0][0x388] ;  /* 0x00007100ff0677ac */ /* 0x000e240008000800 */
[----:B0-----:R-:W-:-:S04]  /*0330*/  IADD3 R4, PT, PT, R6, -UR6, RZ ;  /* 0x8000000606047c10 */ /* 0x001fc8000fffe0ff */
[----:B------:R-:W-:-:S13]  /*0340*/  ISETP.GT.U32.AND P0, PT, R4, -0x4, PT ;  /* 0xfffffffc0400780c */ /* 0x000fda0003f04070 */
[----:B------:R-:W-:Y:S05]  /*0350*/  @P0 EXIT ;  /* 0x000000000000094d */ /* 0x000fea0003800000 */
[----:B------:R-:W0:Y:S02]  /*0360*/  LDC.64 R4, c[0x0][0x380] ;  /* 0x0000e000ff047b82 */ /* 0x000e240000000a00 */
[----:B0-----:R-:W-:-:S04]  /*0370*/  IMAD.WIDE.U32 R4, R0, 0x4, R4 ;  /* 0x0000000400047825 */ /* 0x001fc800078e0004 */
[----:B------:R-:W-:Y:S01]  /*0380*/  VIADD R0, R0, -UR6 ;  /* 0x8000000600007c36 */ /* 0x000fe20008000000 */
[----:B------:R-:W-:-:S05]  /*0390*/  IADD3 R4, P0, PT, R4, 0x10, RZ ;  /* 0x0000001004047810 */ /* 0x000fca0007f1e0ff */
[----:B------:R-:W-:-:S08]  /*03a0*/  IMAD.X R5, RZ, RZ, R5, P0 ;  /* 0x000000ffff057224 */ /* 0x000fd000000e0605 */
.L_x_9:
[----:B------:R-:W2:Y:S04]  /*03b0*/  LDG.E R17, desc[UR4][R4.64+-0xc] ;  /* 0xfffff40404117981 */ /* 0x000ea8000c1e1900 */
[----:B------:R-:W3:Y:S04]  /*03c0*/  LDG.E R8, desc[UR4][R4.64+-0x8] ;  /* 0xfffff80404087981 */ /* 0x000ee8000c1e1900 */
[----:B------:R-:W4:Y:S04]  /*03d0*/  LDG.E R7, desc[UR4][R4.64+-0x4] ;  /* 0xfffffc0404077981 */ /* 0x000f28000c1e1900 */
[----:B------:R-:W5:Y:S01]  /*03e0*/  LDG.E R6, desc[UR4][R4.64] ;  /* 0x0000000404067981 */ /* 0x000f62000c1e1900 */
[----:B------:R-:W-:-:S05]  /*03f0*/  VIADD R0, R0, 0x4 ;  /* 0x0000000400007836 */ /* 0x000fca0000000000 */
[----:B------:R-:W-:Y:S02]  /*0400*/  ISETP.NE.AND P0, PT, R0, RZ, PT ;  /* 0x000000ff0000720c */ /* 0x000fe40003f05270 */
[----:B--2---:R-:W-:Y:S02]  /*0410*/  ISETP.NE.AND P4, PT, R17, RZ, PT ;  /* 0x000000ff1100720c */ /* 0x004fe40003f85270 */
[----:B---3--:R-:W-:Y:S02]  /*0420*/  ISETP.NE.AND P3, PT, R8, RZ, PT ;  /* 0x000000ff0800720c */ /* 0x008fe40003f65270 */
[----:B----4-:R-:W-:Y:S02]  /*0430*/  ISETP.NE.AND P2, PT, R7, RZ, PT ;  /* 0x000000ff0700720c */ /* 0x010fe40003f45270 */
[----:B-----5:R-:W-:-:S07]  /*0440*/  ISETP.NE.AND P1, PT, R6, RZ, PT ;  /* 0x000000ff0600720c */ /* 0x020fce0003f25270 */
[----:B------:R-:W-:Y:S06]  /*0450*/  @!P4 BRA `(.L_x_5) ;  /* 0x000000000064c947 */ /* 0x000fec0003800000 */
[----:B------:R-:W2:Y:S01]  /*0460*/  LDG.E R16, desc[UR4][R2.64] ;  /* 0x0000000402107981 */ /* 0x000ea2000c1e1900 */
[----:B------:R-:W-:Y:S02]  /*0470*/  IABS R14, R17 ;  /* 0x00000011000e7213 */ /* 0x000fe40000000000 */
[----:B------:R-:W-:Y:S02]  /*0480*/  ISETP.GE.AND P6, PT, R17, RZ, PT ;  /* 0x000000ff1100720c */ /* 0x000fe40003fc6270 */
[-C--:B--2---:R-:W-:Y:S02]  /*0490*/  IABS R12, R16.reuse ;  /* 0x00000010000c7213 */ /* 0x084fe40000000000 */
[----:B------:R-:W-:Y:S02]  /*04a0*/  IABS R15, R16 ;  /* 0x00000010000f7213 */ /* 0x000fe40000000000 */
[----:B------:R-:W0:Y:S08]  /*04b0*/  I2F.RP R9, R12 ;  /* 0x0000000c00097306 */ /* 0x000e300000209400 */
[----:B0-----:R-:W0:Y:S02]  /*04c0*/  MUFU.RCP R9, R9 ;  /* 0x0000000900097308 */ /* 0x001e240000001000 */
[----:B0-----:R-:W-:Y:S01]  /*04d0*/  VIADD R10, R9, 0xffffffe ;  /* 0x0ffffffe090a7836 */ /* 0x001fe20000000000 */
[----:B------:R-:W-:-:S05]  /*04e0*/  IADD3 R9, PT, PT, RZ, -R15, RZ ;  /* 0x8000000fff097210 */ /* 0x000fca0007ffe0ff */
[----:B------:R0:W1:Y:S02]  /*04f0*/  F2I.FTZ.U32.TRUNC.NTZ R11, R10 ;  /* 0x0000000a000b7305 */ /* 0x000064000021f000 */
[----:B0-----:R-:W-:Y:S02]  /*0500*/  IMAD.MOV.U32 R10, RZ, RZ, RZ ;  /* 0x000000ffff0a7224 */ /* 0x001fe400078e00ff */
[----:B-1----:R-:W-:-:S04]  /*0510*/  IMAD.MOV R13, RZ, RZ, -R11 ;  /* 0x000000ffff0d7224 */ /* 0x002fc800078e0a0b */
        /* <DEDUP_REMOVED lines=13> */
.L_x_5:
[----:B------:R-:W-:Y:S05]  /*05f0*/  @!P3 BRA `(.L_x_6) ;  /* 0x000000000064b947 */ /* 0x000fea0003800000 */
[----:B------:R-:W2:Y:S01]  /*0600*/  LDG.E R16, desc[UR4][R2.64] ;  /* 0x0000000402107981 */ /* 0x000ea2000c1e1900 */
[----:B------:R-:W-:Y:S02]  /*0610*/  IABS R14, R8 ;  /* 0x00000008000e7213 */ /* 0x000fe40000000000 */
[----:B------:R-:W-:Y:S02]  /*0620*/  ISETP.GE.AND P5, PT, R8, RZ, PT ;  /* 0x000000ff0800720c */ /* 0x000fe40003fa6270 */
[-C--:B--2---:R-:W-:Y:S02]  /*0630*/  IABS R12, R16.reuse ;  /* 0x00000010000c7213 */ /* 0x084fe40000000000 */
[----:B------:R-:W-:Y:S02]  /*0640*/  IABS R15, R16 ;  /* 0x00000010000f7213 */ /* 0x000fe40000000000 */
[----:B------:R-:W1:Y:S08]  /*0650*/  I2F.RP R9, R12 ;  /* 0x0000000c00097306 */ /* 0x000e700000209400 */
[----:B-1----:R-:W1:Y:S02]  /*0660*/  MUFU.RCP R9, R9 ;  /* 0x0000000900097308 */ /* 0x002e640000001000 */
[----:B-1----:R-:W-:Y:S01]  /*0670*/  VIADD R10, R9, 0xffffffe ;  /* 0x0ffffffe090a7836 */ /* 0x002fe20000000000 */
[----:B------:R-:W-:-:S05]  /*0680*/  IADD3 R9, PT, PT, RZ, -R15, RZ ;  /* 0x8000000fff097210 */ /* 0x000fca0007ffe0ff */
[----:B------:R1:W2:Y:S02]  /*0690*/  F2I.FTZ.U32.TRUNC.NTZ R11, R10 ;  /* 0x0000000a000b7305 */ /* 0x0002a4000021f000 */
[----:B-1----:R-:W-:Y:S02]  /*06a0*/  IMAD.MOV.U32 R10, RZ, RZ, RZ ;  /* 0x000000ffff0a7224 */ /* 0x002fe400078e00ff */
[----:B--2---:R-:W-:-:S04]  /*06b0*/  IMAD.MOV R13, RZ, RZ, -R11 ;  /* 0x000000ffff0d7224 */ /* 0x004fc800078e0a0b */
        /* <DEDUP_REMOVED lines=13> */
.L_x_6:
[----:B------:R-:W-:Y:S05]  /*0790*/  @!P2 BRA `(.L_x_7) ;  /* 0x000000000064a947 */ /* 0x000fea0003800000 */
[----:B------:R-:W2:Y:S01]  /*07a0*/  LDG.E R15, desc[UR4][R2.64] ;  /* 0x00000004020f7981 */ /* 0x000ea2000c1e1900 */
[----:B------:R-:W-:Y:S02]  /*07b0*/  IABS R14, R7 ;  /* 0x00000007000e7213 */ /* 0x000fe40000000000 */
[----:B------:R-:W-:Y:S02]  /*07c0*/  ISETP.GE.AND P4, PT, R7, RZ, PT ;  /* 0x000000ff0700720c */ /* 0x000fe40003f86270 */
[-C--:B--2---:R-:W-:Y:S02]  /*07d0*/  IABS R12, R15.reuse ;  /* 0x0000000f000c7213 */ /* 0x084fe40000000000 */
[----:B------:R-:W-:Y:S02]  /*07e0*/  IABS R13, R15 ;  /* 0x0000000f000d7213 */ /* 0x000fe40000000000 */
[----:B------:R-:W2:Y:S08]  /*07f0*/  I2F.RP R10, R12 ;  /* 0x0000000c000a7306 */ /* 0x000eb00000209400 */
[----:B--2---:R-:W2:Y:S02]  /*0800*/  MUFU.RCP R10, R10 ;  /* 0x0000000a000a7308 */ /* 0x004ea40000001000 */
[----:B--2---:R-:W-:Y:S01]  /*0810*/  VIADD R8, R10, 0xffffffe ;  /* 0x0ffffffe0a087836 */ /* 0x004fe20000000000 */
[----:B------:R-:W-:-:S05]  /*0820*/  IADD3 R10, PT, PT, RZ, -R13, RZ ;  /* 0x8000000dff0a7210 */ /* 0x000fca0007ffe0ff */
[----:B------:R2:W3:Y:S02]  /*0830*/  F2I.FTZ.U32.TRUNC.NTZ R9, R8 ;  /* 0x0000000800097305 */ /* 0x0004e4000021f000 */
[----:B--2---:R-:W-:Y:S02]  /*0840*/  IMAD.MOV.U32 R8, RZ, RZ, RZ ;  /* 0x000000ffff087224 */ /* 0x004fe400078e00ff */
[----:B---3--:R-:W-:-:S04]  /*0850*/  IMAD.MOV R11, RZ, RZ, -R9 ;  /* 0x000000ffff0b7224 */ /* 0x008fc800078e0a09 */
        /* <DEDUP_REMOVED lines=13> */
.L_x_7:
[----:B------:R-:W-:Y:S05]  /*0930*/  @!P1 BRA `(.L_x_8) ;  /* 0x0000000000649947 */ /* 0x000fea0003800000 */
[----:B------:R-:W3:Y:S01]  /*0940*/  LDG.E R14, desc[UR4][R2.64] ;  /* 0x00000004020e7981 */ /* 0x000ee2000c1e1900 */
[----:B------:R-:W-:Y:S02]  /*0950*/  IABS R12, R6 ;  /* 0x00000006000c7213 */ /* 0x000fe40000000000 */
[----:B------:R-:W-:Y:S02]  /*0960*/  ISETP.GE.AND P3, PT, R6, RZ, PT ;  /* 0x000000ff0600720c */ /* 0x000fe40003f66270 */
[-C--:B---3--:R-:W-:Y:S02]  /*0970*/  IABS R10, R14.reuse ;  /* 0x0000000e000a7213 */ /* 0x088fe40000000000 */
[----:B------:R-:W-:Y:S02]  /*0980*/  IABS R13, R14 ;  /* 0x0000000e000d7213 */ /* 0x000fe40000000000 */
[----:B------:R-:W3:Y:S08]  /*0990*/  I2F.RP R7, R10 ;  /* 0x0000000a00077306 */ /* 0x000ef00000209400 */
[----:B---3--:R-:W3:Y:S02]  /*09a0*/  MUFU.RCP R7, R7 ;  /* 0x0000000700077308 */ /* 0x008ee40000001000 */
[----:B---3--:R-:W-:Y:S01]  /*09b0*/  VIADD R8, R7, 0xffffffe ;  /* 0x0ffffffe07087836 */ /* 0x008fe20000000000 */
[----:B------:R-:W-:-:S05]  /*09c0*/  IADD3 R7, PT, PT, RZ, -R13, RZ ;  /* 0x8000000dff077210 */ /* 0x000fca0007ffe0ff */
[----:B------:R3:W4:Y:S02]  /*09d0*/  F2I.FTZ.U32.TRUNC.NTZ R9, R8 ;  /* 0x0000000800097305 */ /* 0x000724000021f000 */
[----:B---3--:R-:W-:Y:S02]  /*09e0*/  IMAD.MOV.U32 R8, RZ, RZ, RZ ;  /* 0x000000ffff087224 */ /* 0x008fe400078e00ff */
[----:B----4-:R-:W-:-:S04]  /*09f0*/  IMAD.MOV R11, RZ, RZ, -R9 ;  /* 0x000000ffff0b7224 */ /* 0x010fc800078e0a09 */
        /* <DEDUP_REMOVED lines=13> */
.L_x_8:
[----:B0123--:R-:W-:-:S05]  /*0ad0*/  IADD3 R4, P1, PT, R4, 0x10, RZ ;  /* 0x0000001004047810 */ /* 0x00ffca0007f3e0ff */
[----:B------:R-:W-:Y:S01]  /*0ae0*/  IMAD.X R5, RZ, RZ, R5, P1 ;  /* 0x000000ffff057224 */ /* 0x000fe200008e0605 */
[----:B------:R-:W-:Y:S07]  /*0af0*/  @P0 BRA `(.L_x_9) ;  /* 0xfffffff8002c0947 */ /* 0x000fee000383ffff */
[----:B------:R-:W-:Y:S05]  /*0b00*/  EXIT ;  /* 0x000000000000794d */ /* 0x000fea0003800000 */
.L_x_10:
        /* <DEDUP_REMOVED lines=15> */
.L_x_13:


//--------------------- .nv.shared.reserved.0     --------------------------
	.section	.nv.shared.reserved.0,"aw",@nobits
	.weak		__nv_reservedSMEM_offset_0_alias
	.size		__nv_reservedSMEM_offset_0_alias, 0, 64
	.other		__nv_reservedSMEM_offset_0_alias,@"STO_CUDA_RESERVED_SHARED STV_DEFAULT"
__nv_reservedSMEM_offset_0_alias:
	.zero		0
	.zero		64


//--------------------- .nv.constant0._Z7copyTabPiS_i --------------------------
	.section	.nv.constant0._Z7copyTabPiS_i,"a",@progbits
	.sectionflags	@""
	.align	4
.nv.constant0._Z7copyTabPiS_i:
	.zero		916


//--------------------- .nv.constant0._Z11listNumbersPi --------------------------
	.section	.nv.constant0._Z11listNumbersPi,"a",@progbits
	.sectionflags	@""
	.align	4
.nv.constant0._Z11listNumbersPi:
	.zero		904


//--------------------- .nv.constant0._Z11eratosthenePii --------------------------
	.section	.nv.constant0._Z11eratosthenePii,"a",@progbits
	.sectionflags	@""
	.align	4
.nv.constant0._Z11eratosthenePii:
	.zero		908


//--------------------- SYMBOLS --------------------------

	.type		.nv.reservedSmem.offset0,@object
	.size		.nv.reservedSmem.offset0,0x4
